//
// Generated by NVIDIA NVVM Compiler
//
// Compiler Build ID: CL-36424714
// Cuda compilation tools, release 13.0, V13.0.88
// Based on NVVM 20.0.0
//

.version 9.0
.target sm_100
.address_size 64

	// .globl	_Z6vecAddPdS_S_i

.visible .entry _Z6vecAddPdS_S_i(
	.param .u64 .ptr .align 1 _Z6vecAddPdS_S_i_param_0,
	.param .u64 .ptr .align 1 _Z6vecAddPdS_S_i_param_1,
	.param .u64 .ptr .align 1 _Z6vecAddPdS_S_i_param_2,
	.param .u32 _Z6vecAddPdS_S_i_param_3
)
{
	.reg .pred 	%p<2>;
	.reg .b32 	%r<6>;
	.reg .b64 	%rd<11>;
	.reg .b64 	%fd<4>;

	ld.param.u64 	%rd1, [_Z6vecAddPdS_S_i_param_0];
	ld.param.u64 	%rd2, [_Z6vecAddPdS_S_i_param_1];
	ld.param.u64 	%rd3, [_Z6vecAddPdS_S_i_param_2];
	ld.param.u32 	%r2, [_Z6vecAddPdS_S_i_param_3];
	mov.u32 	%r3, %ctaid.x;
	mov.u32 	%r4, %ntid.x;
	mov.u32 	%r5, %tid.x;
	mad.lo.s32 	%r1, %r3, %r4, %r5;
	setp.ge.s32 	%p1, %r1, %r2;
	@%p1 bra 	$L__BB0_2;
	cvta.to.global.u64 	%rd4, %rd1;
	cvta.to.global.u64 	%rd5, %rd2;
	cvta.to.global.u64 	%rd6, %rd3;
	mul.wide.s32 	%rd7, %r1, 8;
	add.s64 	%rd8, %rd4, %rd7;
	ld.global.f64 	%fd1, [%rd8];
	add.s64 	%rd9, %rd5, %rd7;
	ld.global.f64 	%fd2, [%rd9];
	add.f64 	%fd3, %fd1, %fd2;
	add.s64 	%rd10, %rd6, %rd7;
	st.global.f64 	[%rd10], %fd3;
$L__BB0_2:
	ret;

}
	// .globl	_Z7vecAdd3PdS_S_S_i
.visible .entry _Z7vecAdd3PdS_S_S_i(
	.param .u64 .ptr .align 1 _Z7vecAdd3PdS_S_S_i_param_0,
	.param .u64 .ptr .align 1 _Z7vecAdd3PdS_S_S_i_param_1,
	.param .u64 .ptr .align 1 _Z7vecAdd3PdS_S_S_i_param_2,
	.param .u64 .ptr .align 1 _Z7vecAdd3PdS_S_S_i_param_3,
	.param .u32 _Z7vecAdd3PdS_S_S_i_param_4
)
{
	.reg .pred 	%p<2>;
	.reg .b32 	%r<6>;
	.reg .b64 	%rd<14>;
	.reg .b64 	%fd<6>;

	ld.param.u64 	%rd1, [_Z7vecAdd3PdS_S_S_i_param_0];
	ld.param.u64 	%rd2, [_Z7vecAdd3PdS_S_S_i_param_1];
	ld.param.u64 	%rd3, [_Z7vecAdd3PdS_S_S_i_param_2];
	ld.param.u64 	%rd4, [_Z7vecAdd3PdS_S_S_i_param_3];
	ld.param.u32 	%r2, [_Z7vecAdd3PdS_S_S_i_param_4];
	mov.u32 	%r3, %ctaid.x;
	mov.u32 	%r4, %ntid.x;
	mov.u32 	%r5, %tid.x;
	mad.lo.s32 	%r1, %r3, %r4, %r5;
	setp.ge.s32 	%p1, %r1, %r2;
	@%p1 bra 	$L__BB1_2;
	cvta.to.global.u64 	%rd5, %rd1;
	cvta.to.global.u64 	%rd6, %rd2;
	cvta.to.global.u64 	%rd7, %rd3;
	cvta.to.global.u64 	%rd8, %rd4;
	mul.wide.s32 	%rd9, %r1, 8;
	add.s64 	%rd10, %rd5, %rd9;
	ld.global.f64 	%fd1, [%rd10];
	add.s64 	%rd11, %rd6, %rd9;
	ld.global.f64 	%fd2, [%rd11];
	add.f64 	%fd3, %fd1, %fd2;
	add.s64 	%rd12, %rd7, %rd9;
	ld.global.f64 	%fd4, [%rd12];
	add.f64 	%fd5, %fd3, %fd4;
	add.s64 	%rd13, %rd8, %rd9;
	st.global.f64 	[%rd13], %fd5;
$L__BB1_2:
	ret;

}
	// .globl	_Z7vecAdd4PdS_S_S_S_i
.visible .entry _Z7vecAdd4PdS_S_S_S_i(
	.param .u64 .ptr .align 1 _Z7vecAdd4PdS_S_S_S_i_param_0,
	.param .u64 .ptr .align 1 _Z7vecAdd4PdS_S_S_S_i_param_1,
	.param .u64 .ptr .align 1 _Z7vecAdd4PdS_S_S_S_i_param_2,
	.param .u64 .ptr .align 1 _Z7vecAdd4PdS_S_S_S_i_param_3,
	.param .u64 .ptr .align 1 _Z7vecAdd4PdS_S_S_S_i_param_4,
	.param .u32 _Z7vecAdd4PdS_S_S_S_i_param_5
)
{
	.reg .pred 	%p<2>;
	.reg .b32 	%r<6>;
	.reg .b64 	%rd<17>;
	.reg .b64 	%fd<8>;

	ld.param.u64 	%rd1, [_Z7vecAdd4PdS_S_S_S_i_param_0];
	ld.param.u64 	%rd2, [_Z7vecAdd4PdS_S_S_S_i_param_1];
	ld.param.u64 	%rd3, [_Z7vecAdd4PdS_S_S_S_i_param_2];
	ld.param.u64 	%rd4, [_Z7vecAdd4PdS_S_S_S_i_param_3];
	ld.param.u64 	%rd5, [_Z7vecAdd4PdS_S_S_S_i_param_4];
	ld.param.u32 	%r2, [_Z7vecAdd4PdS_S_S_S_i_param_5];
	mov.u32 	%r3, %ctaid.x;
	mov.u32 	%r4, %ntid.x;
	mov.u32 	%r5, %tid.x;
	mad.lo.s32 	%r1, %r3, %r4, %r5;
	setp.ge.s32 	%p1, %r1, %r2;
	@%p1 bra 	$L__BB2_2;
	cvta.to.global.u64 	%rd6, %rd1;
	cvta.to.global.u64 	%rd7, %rd2;
	cvta.to.global.u64 	%rd8, %rd3;
	cvta.to.global.u64 	%rd9, %rd4;
	cvta.to.global.u64 	%rd10, %rd5;
	mul.wide.s32 	%rd11, %r1, 8;
	add.s64 	%rd12, %rd6, %rd11;
	ld.global.f64 	%fd1, [%rd12];
	add.s64 	%rd13, %rd7, %rd11;
	ld.global.f64 	%fd2, [%rd13];
	add.f64 	%fd3, %fd1, %fd2;
	add.s64 	%rd14, %rd8, %rd11;
	ld.global.f64 	%fd4, [%rd14];
	add.f64 	%fd5, %fd3, %fd4;
	add.s64 	%rd15, %rd9, %rd11;
	ld.global.f64 	%fd6, [%rd15];
	add.f64 	%fd7, %fd5, %fd6;
	add.s64 	%rd16, %rd10, %rd11;
	st.global.f64 	[%rd16], %fd7;
$L__BB2_2:
	ret;

}
	// .globl	_Z7vecAdd5PdS_S_S_S_S_i
.visible .entry _Z7vecAdd5PdS_S_S_S_S_i(
	.param .u64 .ptr .align 1 _Z7vecAdd5PdS_S_S_S_S_i_param_0,
	.param .u64 .ptr .align 1 _Z7vecAdd5PdS_S_S_S_S_i_param_1,
	.param .u64 .ptr .align 1 _Z7vecAdd5PdS_S_S_S_S_i_param_2,
	.param .u64 .ptr .align 1 _Z7vecAdd5PdS_S_S_S_S_i_param_3,
	.param .u64 .ptr .align 1 _Z7vecAdd5PdS_S_S_S_S_i_param_4,
	.param .u64 .ptr .align 1 _Z7vecAdd5PdS_S_S_S_S_i_param_5,
	.param .u32 _Z7vecAdd5PdS_S_S_S_S_i_param_6
)
{
	.reg .pred 	%p<2>;
	.reg .b32 	%r<6>;
	.reg .b64 	%rd<20>;
	.reg .b64 	%fd<10>;

	ld.param.u64 	%rd1, [_Z7vecAdd5PdS_S_S_S_S_i_param_0];
	ld.param.u64 	%rd2, [_Z7vecAdd5PdS_S_S_S_S_i_param_1];
	ld.param.u64 	%rd3, [_Z7vecAdd5PdS_S_S_S_S_i_param_2];
	ld.param.u64 	%rd4, [_Z7vecAdd5PdS_S_S_S_S_i_param_3];
	ld.param.u64 	%rd5, [_Z7vecAdd5PdS_S_S_S_S_i_param_4];
	ld.param.u64 	%rd6, [_Z7vecAdd5PdS_S_S_S_S_i_param_5];
	ld.param.u32 	%r2, [_Z7vecAdd5PdS_S_S_S_S_i_param_6];
	mov.u32 	%r3, %ctaid.x;
	mov.u32 	%r4, %ntid.x;
	mov.u32 	%r5, %tid.x;
	mad.lo.s32 	%r1, %r3, %r4, %r5;
	setp.ge.s32 	%p1, %r1, %r2;
	@%p1 bra 	$L__BB3_2;
	cvta.to.global.u64 	%rd7, %rd1;
	cvta.to.global.u64 	%rd8, %rd2;
	cvta.to.global.u64 	%rd9, %rd3;
	cvta.to.global.u64 	%rd10, %rd4;
	cvta.to.global.u64 	%rd11, %rd5;
	cvta.to.global.u64 	%rd12, %rd6;
	mul.wide.s32 	%rd13, %r1, 8;
	add.s64 	%rd14, %rd7, %rd13;
	ld.global.f64 	%fd1, [%rd14];
	add.s64 	%rd15, %rd8, %rd13;
	ld.global.f64 	%fd2, [%rd15];
	add.f64 	%fd3, %fd1, %fd2;
	add.s64 	%rd16, %rd9, %rd13;
	ld.global.f64 	%fd4, [%rd16];
	add.f64 	%fd5, %fd3, %fd4;
	add.s64 	%rd17, %rd10, %rd13;
	ld.global.f64 	%fd6, [%rd17];
	add.f64 	%fd7, %fd5, %fd6;
	add.s64 	%rd18, %rd11, %rd13;
	ld.global.f64 	%fd8, [%rd18];
	add.f64 	%fd9, %fd7, %fd8;
	add.s64 	%rd19, %rd12, %rd13;
	st.global.f64 	[%rd19], %fd9;
$L__BB3_2:
	ret;

}


// ===== COMPILED SASS (sm_100) =====

	.target	sm_100

	.elftype	@"ET_EXEC"


//--------------------- .note.nv.tkinfo           --------------------------
	.section	.note.nv.tkinfo,"",@"SHT_NOTE"
	.sectionflags	@"SHF_NOTE_NV_TKINFO"
	.tkinfo
        /*0018*/ 	.word	0x00000002
        /*0030*/ 	.string	""
        /*0030*/ 	.string	"ptxas"
        /*0030*/ 	.string	"Cuda compilation tools, release 13.0, V13.0.88"
        /*0030*/ 	.string	"Build cuda_13.0.r13.0/compiler.36424714_0"
        /*0030*/ 	.string	"-arch sm_100 -m 64 "



//--------------------- .note.nv.cuinfo           --------------------------
	.section	.note.nv.cuinfo,"",@"SHT_NOTE"
	.sectionflags	@"SHF_NOTE_NV_CUINFO"
        /*0018*/ 	.short	0x0002
        /*001a*/ 	.short	0x0064
        /*001c*/ 	.short	0x0082
	.zero		2


//--------------------- .nv.info                  --------------------------
	.section	.nv.info,"",@"SHT_CUDA_INFO"
	.align	4


	//----- nvinfo : EIATTR_REGCOUNT
	.align		4
        /*0000*/ 	.byte	0x04, 0x2f
        /*0002*/ 	.short	(.L_1 - .L_0)
	.align		4
.L_0:
        /*0004*/ 	.word	index@(_Z6vecAddPdS_S_i)
        /*0008*/ 	.word	0x0000000e


	//----- nvinfo : EIATTR_FRAME_SIZE
	.align		4
.L_1:
        /*000c*/ 	.byte	0x04, 0x11
        /*000e*/ 	.short	(.L_3 - .L_2)
	.align		4
.L_2:
        /*0010*/ 	.word	index@(_Z6vecAddPdS_S_i)
        /*0014*/ 	.word	0x00000000


	//----- nvinfo : EIATTR_REGCOUNT
	.align		4
.L_3:
        /*0018*/ 	.byte	0x04, 0x2f
        /*001a*/ 	.short	(.L_5 - .L_4)
	.align		4
.L_4:
        /*001c*/ 	.word	index@(_Z7vecAdd3PdS_S_S_i)
        /*0020*/ 	.word	0x00000010


	//----- nvinfo : EIATTR_FRAME_SIZE
	.align		4
.L_5:
        /*0024*/ 	.byte	0x04, 0x11
        /*0026*/ 	.short	(.L_7 - .L_6)
	.align		4
.L_6:
        /*0028*/ 	.word	index@(_Z7vecAdd3PdS_S_S_i)
        /*002c*/ 	.word	0x00000000


	//----- nvinfo : EIATTR_REGCOUNT
	.align		4
.L_7:
        /*0030*/ 	.byte	0x04, 0x2f
        /*0032*/ 	.short	(.L_9 - .L_8)
	.align		4
.L_8:
        /*0034*/ 	.word	index@(_Z7vecAdd4PdS_S_S_S_i)
        /*0038*/ 	.word	0x00000010


	//----- nvinfo : EIATTR_FRAME_SIZE
	.align		4
.L_9:
        /*003c*/ 	.byte	0x04, 0x11
        /*003e*/ 	.short	(.L_11 - .L_10)
	.align		4
.L_10:
        /*0040*/ 	.word	index@(_Z7vecAdd4PdS_S_S_S_i)
        /*0044*/ 	.word	0x00000000


	//----- nvinfo : EIATTR_REGCOUNT
	.align		4
.L_11:
        /*0048*/ 	.byte	0x04, 0x2f
        /*004a*/ 	.short	(.L_13 - .L_12)
	.align		4
.L_12:
        /*004c*/ 	.word	index@(_Z7vecAdd5PdS_S_S_S_S_i)
        /*0050*/ 	.word	0x00000012


	//----- nvinfo : EIATTR_FRAME_SIZE
	.align		4
.L_13:
        /*0054*/ 	.byte	0x04, 0x11
        /*0056*/ 	.short	(.L_15 - .L_14)
	.align		4
.L_14:
        /*0058*/ 	.word	index@(_Z7vecAdd5PdS_S_S_S_S_i)
        /*005c*/ 	.word	0x00000000


	//----- nvinfo : EIATTR_MIN_STACK_SIZE
	.align		4
.L_15:
        /*0060*/ 	.byte	0x04, 0x12
        /*0062*/ 	.short	(.L_17 - .L_16)
	.align		4
.L_16:
        /*0064*/ 	.word	index@(_Z7vecAdd5PdS_S_S_S_S_i)
        /*0068*/ 	.word	0x00000000


	//----- nvinfo : EIATTR_MIN_STACK_SIZE
	.align		4
.L_17:
        /*006c*/ 	.byte	0x04, 0x12
        /*006e*/ 	.short	(.L_19 - .L_18)
	.align		4
.L_18:
        /*0070*/ 	.word	index@(_Z7vecAdd4PdS_S_S_S_i)
        /*0074*/ 	.word	0x00000000


	//----- nvinfo : EIATTR_MIN_STACK_SIZE
	.align		4
.L_19:
        /*0078*/ 	.byte	0x04, 0x12
        /*007a*/ 	.short	(.L_21 - .L_20)
	.align		4
.L_20:
        /*007c*/ 	.word	index@(_Z7vecAdd3PdS_S_S_i)
        /*0080*/ 	.word	0x00000000


	//----- nvinfo : EIATTR_MIN_STACK_SIZE
	.align		4
.L_21:
        /*0084*/ 	.byte	0x04, 0x12
        /*0086*/ 	.short	(.L_23 - .L_22)
	.align		4
.L_22:
        /*0088*/ 	.word	index@(_Z6vecAddPdS_S_i)
        /*008c*/ 	.word	0x00000000
.L_23:


//--------------------- .nv.compat                --------------------------
	.section	.nv.compat,"",@"SHT_CUDA_COMPAT_INFO"
	.align	4
        /*0000*/ 	.byte	0x02, 0x09, 0x00, 0x00, 0x02, 0x02, 0x01, 0x00, 0x02, 0x05, 0x05, 0x00, 0x03, 0x07, 0x01, 0x01
        /*0010*/ 	.byte	0x02, 0x03, 0x00, 0x00, 0x02, 0x06, 0x01, 0x00, 0x04, 0x0b, 0x08, 0x00, 0x01, 0x00, 0x00, 0x00
        /*0020*/ 	.byte	0x00, 0x00, 0x00, 0x00


//--------------------- .nv.info._Z7vecAdd5PdS_S_S_S_S_i --------------------------
	.section	.nv.info._Z7vecAdd5PdS_S_S_S_S_i,"",@"SHT_CUDA_INFO"
	.sectionflags	@""
	.align	4


	//----- nvinfo : EIATTR_CUDA_API_VERSION
	.align		4
        /*0000*/ 	.byte	0x04, 0x37
        /*0002*/ 	.short	(.L_25 - .L_24)
.L_24:
        /*0004*/ 	.word	0x00000082


	//----- nvinfo : EIATTR_KPARAM_INFO
	.align		4
.L_25:
        /*0008*/ 	.byte	0x04, 0x17
        /*000a*/ 	.short	(.L_27 - .L_26)
.L_26:
        /*000c*/ 	.word	0x00000000
        /*0010*/ 	.short	0x0006
        /*0012*/ 	.short	0x0030
        /*0014*/ 	.byte	0x00, 0xf0, 0x11, 0x00


	//----- nvinfo : EIATTR_KPARAM_INFO
	.align		4
.L_27:
        /*0018*/ 	.byte	0x04, 0x17
        /*001a*/ 	.short	(.L_29 - .L_28)
.L_28:
        /*001c*/ 	.word	0x00000000
        /*0020*/ 	.short	0x0005
        /*0022*/ 	.short	0x0028
        /*0024*/ 	.byte	0x00, 0xf5, 0x21, 0x00


	//----- nvinfo : EIATTR_KPARAM_INFO
	.align		4
.L_29:
        /*0028*/ 	.byte	0x04, 0x17
        /*002a*/ 	.short	(.L_31 - .L_30)
.L_30:
        /*002c*/ 	.word	0x00000000
        /*0030*/ 	.short	0x0004
        /*0032*/ 	.short	0x0020
        /*0034*/ 	.byte	0x00, 0xf5, 0x21, 0x00


	//----- nvinfo : EIATTR_KPARAM_INFO
	.align		4
.L_31:
        /*0038*/ 	.byte	0x04, 0x17
        /*003a*/ 	.short	(.L_33 - .L_32)
.L_32:
        /*003c*/ 	.word	0x00000000
        /*0040*/ 	.short	0x0003
        /*0042*/ 	.short	0x0018
        /*0044*/ 	.byte	0x00, 0xf5, 0x21, 0x00


	//----- nvinfo : EIATTR_KPARAM_INFO
	.align		4
.L_33:
        /*0048*/ 	.byte	0x04, 0x17
        /*004a*/ 	.short	(.L_35 - .L_34)
.L_34:
        /*004c*/ 	.word	0x00000000
        /*0050*/ 	.short	0x0002
        /*0052*/ 	.short	0x0010
        /*0054*/ 	.byte	0x00, 0xf5, 0x21, 0x00


	//----- nvinfo : EIATTR_KPARAM_INFO
	.align		4
.L_35:
        /*0058*/ 	.byte	0x04, 0x17
        /*005a*/ 	.short	(.L_37 - .L_36)
.L_36:
        /*005c*/ 	.word	0x00000000
        /*0060*/ 	.short	0x0001
        /*0062*/ 	.short	0x0008
        /*0064*/ 	.byte	0x00, 0xf5, 0x21, 0x00


	//----- nvinfo : EIATTR_KPARAM_INFO
	.align		4
.L_37:
        /*0068*/ 	.byte	0x04, 0x17
        /*006a*/ 	.short	(.L_39 - .L_38)
.L_38:
        /*006c*/ 	.word	0x00000000
        /*0070*/ 	.short	0x0000
        /*0072*/ 	.short	0x0000
        /*0074*/ 	.byte	0x00, 0xf5, 0x21, 0x00


	//----- nvinfo : EIATTR_SPARSE_MMA_MASK
	.align		4
.L_39:
        /*0078*/ 	.byte	0x03, 0x50
        /*007a*/ 	.short	0x0000


	//----- nvinfo : EIATTR_MAXREG_COUNT
	.align		4
        /*007c*/ 	.byte	0x03, 0x1b
        /*007e*/ 	.short	0x00ff


	//----- nvinfo : EIATTR_MERCURY_ISA_VERSION
	.align		4
        /*0080*/ 	.byte	0x03, 0x5f
        /*0082*/ 	.short	0x0101


	//----- nvinfo : EIATTR_VRC_CTA_INIT_COUNT
	.align		4
        /*0084*/ 	.byte	0x02, 0x4a
	.zero		1
	.zero		1


	//----- nvinfo : EIATTR_EXIT_INSTR_OFFSETS
	.align		4
        /*0088*/ 	.byte	0x04, 0x1c
        /*008a*/ 	.short	(.L_41 - .L_40)


	//   ....[0]....
.L_40:
        /*008c*/ 	.word	0x00000070


	//   ....[1]....
        /*0090*/ 	.word	0x000001f0


	//----- nvinfo : EIATTR_CBANK_PARAM_SIZE
	.align		4
.L_41:
        /*0094*/ 	.byte	0x03, 0x19
        /*0096*/ 	.short	0x0034


	//----- nvinfo : EIATTR_PARAM_CBANK
	.align		4
        /*0098*/ 	.byte	0x04, 0x0a
        /*009a*/ 	.short	(.L_43 - .L_42)
	.align		4
.L_42:
        /*009c*/ 	.word	index@(.nv.constant0._Z7vecAdd5PdS_S_S_S_S_i)
        /*00a0*/ 	.short	0x0380
        /*00a2*/ 	.short	0x0034


	//----- nvinfo : EIATTR_SW_WAR
	.align		4
.L_43:
        /*00a4*/ 	.byte	0x04, 0x36
        /*00a6*/ 	.short	(.L_45 - .L_44)
.L_44:
        /*00a8*/ 	.word	0x00000008
.L_45:


//--------------------- .nv.info._Z7vecAdd4PdS_S_S_S_i --------------------------
	.section	.nv.info._Z7vecAdd4PdS_S_S_S_i,"",@"SHT_CUDA_INFO"
	.sectionflags	@""
	.align	4


	//----- nvinfo : EIATTR_CUDA_API_VERSION
	.align		4
        /*0000*/ 	.byte	0x04, 0x37
        /*0002*/ 	.short	(.L_47 - .L_46)
.L_46:
        /*0004*/ 	.word	0x00000082


	//----- nvinfo : EIATTR_KPARAM_INFO
	.align		4
.L_47:
        /*0008*/ 	.byte	0x04, 0x17
        /*000a*/ 	.short	(.L_49 - .L_48)
.L_48:
        /*000c*/ 	.word	0x00000000
        /*0010*/ 	.short	0x0005
        /*0012*/ 	.short	0x0028
        /*0014*/ 	.byte	0x00, 0xf0, 0x11, 0x00


	//----- nvinfo : EIATTR_KPARAM_INFO
	.align		4
.L_49:
        /*0018*/ 	.byte	0x04, 0x17
        /*001a*/ 	.short	(.L_51 - .L_50)
.L_50:
        /*001c*/ 	.word	0x00000000
        /*0020*/ 	.short	0x0004
        /*0022*/ 	.short	0x0020
        /*0024*/ 	.byte	0x00, 0xf5, 0x21, 0x00


	//----- nvinfo : EIATTR_KPARAM_INFO
	.align		4
.L_51:
        /*0028*/ 	.byte	0x04, 0x17
        /*002a*/ 	.short	(.L_53 - .L_52)
.L_52:
        /*002c*/ 	.word	0x00000000
        /*0030*/ 	.short	0x0003
        /*0032*/ 	.short	0x0018
        /*0034*/ 	.byte	0x00, 0xf5, 0x21, 0x00


	//----- nvinfo : EIATTR_KPARAM_INFO
	.align		4
.L_53:
        /*0038*/ 	.byte	0x04, 0x17
        /*003a*/ 	.short	(.L_55 - .L_54)
.L_54:
        /*003c*/ 	.word	0x00000000
        /*0040*/ 	.short	0x0002
        /*0042*/ 	.short	0x0010
        /*0044*/ 	.byte	0x00, 0xf5, 0x21, 0x00


	//----- nvinfo : EIATTR_KPARAM_INFO
	.align		4
.L_55:
        /*0048*/ 	.byte	0x04, 0x17
        /*004a*/ 	.short	(.L_57 - .L_56)
.L_56:
        /*004c*/ 	.word	0x00000000
        /*0050*/ 	.short	0x0001
        /*0052*/ 	.short	0x0008
        /*0054*/ 	.byte	0x00, 0xf5, 0x21, 0x00


	//----- nvinfo : EIATTR_KPARAM_INFO
	.align		4
.L_57:
        /*0058*/ 	.byte	0x04, 0x17
        /*005a*/ 	.short	(.L_59 - .L_58)
.L_58:
        /*005c*/ 	.word	0x00000000
        /*0060*/ 	.short	0x0000
        /*0062*/ 	.short	0x0000
        /*0064*/ 	.byte	0x00, 0xf5, 0x21, 0x00


	//----- nvinfo : EIATTR_SPARSE_MMA_MASK
	.align		4
.L_59:
        /*0068*/ 	.byte	0x03, 0x50
        /*006a*/ 	.short	0x0000


	//----- nvinfo : EIATTR_MAXREG_COUNT
	.align		4
        /*006c*/ 	.byte	0x03, 0x1b
        /*006e*/ 	.short	0x00ff


	//----- nvinfo : EIATTR_MERCURY_ISA_VERSION
	.align		4
        /*0070*/ 	.byte	0x03, 0x5f
        /*0072*/ 	.short	0x0101


	//----- nvinfo : EIATTR_VRC_CTA_INIT_COUNT
	.align		4
        /*0074*/ 	.byte	0x02, 0x4a
	.zero		1
	.zero		1


	//----- nvinfo : EIATTR_EXIT_INSTR_OFFSETS
	.align		4
        /*0078*/ 	.byte	0x04, 0x1c
        /*007a*/ 	.short	(.L_61 - .L_60)


	//   ....[0]....
.L_60:
        /*007c*/ 	.word	0x00000070


	//   ....[1]....
        /*0080*/ 	.word	0x000001b0


	//----- nvinfo : EIATTR_CBANK_PARAM_SIZE
	.align		4
.L_61:
        /*0084*/ 	.byte	0x03, 0x19
        /*0086*/ 	.short	0x002c


	//----- nvinfo : EIATTR_PARAM_CBANK
	.align		4
        /*0088*/ 	.byte	0x04, 0x0a
        /*008a*/ 	.short	(.L_63 - .L_62)
	.align		4
.L_62:
        /*008c*/ 	.word	index@(.nv.constant0._Z7vecAdd4PdS_S_S_S_i)
        /*0090*/ 	.short	0x0380
        /*0092*/ 	.short	0x002c


	//----- nvinfo : EIATTR_SW_WAR
	.align		4
.L_63:
        /*0094*/ 	.byte	0x04, 0x36
        /*0096*/ 	.short	(.L_65 - .L_64)
.L_64:
        /*0098*/ 	.word	0x00000008
.L_65:


//--------------------- .nv.info._Z7vecAdd3PdS_S_S_i --------------------------
	.section	.nv.info._Z7vecAdd3PdS_S_S_i,"",@"SHT_CUDA_INFO"
	.sectionflags	@""
	.align	4


	//----- nvinfo : EIATTR_CUDA_API_VERSION
	.align		4
        /*0000*/ 	.byte	0x04, 0x37
        /*0002*/ 	.short	(.L_67 - .L_66)
.L_66:
        /*0004*/ 	.word	0x00000082


	//----- nvinfo : EIATTR_KPARAM_INFO
	.align		4
.L_67:
        /*0008*/ 	.byte	0x04, 0x17
        /*000a*/ 	.short	(.L_69 - .L_68)
.L_68:
        /*000c*/ 	.word	0x00000000
        /*0010*/ 	.short	0x0004
        /*0012*/ 	.short	0x0020
        /*0014*/ 	.byte	0x00, 0xf0, 0x11, 0x00


	//----- nvinfo : EIATTR_KPARAM_INFO
	.align		4
.L_69:
        /*0018*/ 	.byte	0x04, 0x17
        /*001a*/ 	.short	(.L_71 - .L_70)
.L_70:
        /*001c*/ 	.word	0x00000000
        /*0020*/ 	.short	0x0003
        /*0022*/ 	.short	0x0018
        /*0024*/ 	.byte	0x00, 0xf5, 0x21, 0x00


	//----- nvinfo : EIATTR_KPARAM_INFO
	.align		4
.L_71:
        /*0028*/ 	.byte	0x04, 0x17
        /*002a*/ 	.short	(.L_73 - .L_72)
.L_72:
        /*002c*/ 	.word	0x00000000
        /*0030*/ 	.short	0x0002
        /*0032*/ 	.short	0x0010
        /*0034*/ 	.byte	0x00, 0xf5, 0x21, 0x00


	//----- nvinfo : EIATTR_KPARAM_INFO
	.align		4
.L_73:
        /*0038*/ 	.byte	0x04, 0x17
        /*003a*/ 	.short	(.L_75 - .L_74)
.L_74:
        /*003c*/ 	.word	0x00000000
        /*0040*/ 	.short	0x0001
        /*0042*/ 	.short	0x0008
        /*0044*/ 	.byte	0x00, 0xf5, 0x21, 0x00


	//----- nvinfo : EIATTR_KPARAM_INFO
	.align		4
.L_75:
        /*0048*/ 	.byte	0x04, 0x17
        /*004a*/ 	.short	(.L_77 - .L_76)
.L_76:
        /*004c*/ 	.word	0x00000000
        /*0050*/ 	.short	0x0000
        /*0052*/ 	.short	0x0000
        /*0054*/ 	.byte	0x00, 0xf5, 0x21, 0x00


	//----- nvinfo : EIATTR_SPARSE_MMA_MASK
	.align		4
.L_77:
        /*0058*/ 	.byte	0x03, 0x50
        /*005a*/ 	.short	0x0000


	//----- nvinfo : EIATTR_MAXREG_COUNT
	.align		4
        /*005c*/ 	.byte	0x03, 0x1b
        /*005e*/ 	.short	0x00ff


	//----- nvinfo : EIATTR_MERCURY_ISA_VERSION
	.align		4
        /*0060*/ 	.byte	0x03, 0x5f
        /*0062*/ 	.short	0x0101


	//----- nvinfo : EIATTR_VRC_CTA_INIT_COUNT
	.align		4
        /*0064*/ 	.byte	0x02, 0x4a
	.zero		1
	.zero		1


	//----- nvinfo : EIATTR_EXIT_INSTR_OFFSETS
	.align		4
        /*0068*/ 	.byte	0x04, 0x1c
        /*006a*/ 	.short	(.L_79 - .L_78)


	//   ....[0]....
.L_78:
        /*006c*/ 	.word	0x00000070


	//   ....[1]....
        /*0070*/ 	.word	0x00000170


	//----- nvinfo : EIATTR_CBANK_PARAM_SIZE
	.align		4
.L_79:
        /*0074*/ 	.byte	0x03, 0x19
        /*0076*/ 	.short	0x0024


	//----- nvinfo : EIATTR_PARAM_CBANK
	.align		4
        /*0078*/ 	.byte	0x04, 0x0a
        /*007a*/ 	.short	(.L_81 - .L_80)
	.align		4
.L_80:
        /*007c*/ 	.word	index@(.nv.constant0._Z7vecAdd3PdS_S_S_i)
        /*0080*/ 	.short	0x0380
        /*0082*/ 	.short	0x0024


	//----- nvinfo : EIATTR_SW_WAR
	.align		4
.L_81:
        /*0084*/ 	.byte	0x04, 0x36
        /*0086*/ 	.short	(.L_83 - .L_82)
.L_82:
        /*0088*/ 	.word	0x00000008
.L_83:


//--------------------- .nv.info._Z6vecAddPdS_S_i --------------------------
	.section	.nv.info._Z6vecAddPdS_S_i,"",@"SHT_CUDA_INFO"
	.sectionflags	@""
	.align	4


	//----- nvinfo : EIATTR_CUDA_API_VERSION
	.align		4
        /*0000*/ 	.byte	0x04, 0x37
        /*0002*/ 	.short	(.L_85 - .L_84)
.L_84:
        /*0004*/ 	.word	0x00000082


	//----- nvinfo : EIATTR_KPARAM_INFO
	.align		4
.L_85:
        /*0008*/ 	.byte	0x04, 0x17
        /*000a*/ 	.short	(.L_87 - .L_86)
.L_86:
        /*000c*/ 	.word	0x00000000
        /*0010*/ 	.short	0x0003
        /*0012*/ 	.short	0x0018
        /*0014*/ 	.byte	0x00, 0xf0, 0x11, 0x00


	//----- nvinfo : EIATTR_KPARAM_INFO
	.align		4
.L_87:
        /*0018*/ 	.byte	0x04, 0x17
        /*001a*/ 	.short	(.L_89 - .L_88)
.L_88:
        /*001c*/ 	.word	0x00000000
        /*0020*/ 	.short	0x0002
        /*0022*/ 	.short	0x0010
        /*0024*/ 	.byte	0x00, 0xf5, 0x21, 0x00


	//----- nvinfo : EIATTR_KPARAM_INFO
	.align		4
.L_89:
        /*0028*/ 	.byte	0x04, 0x17
        /*002a*/ 	.short	(.L_91 - .L_90)
.L_90:
        /*002c*/ 	.word	0x00000000
        /*0030*/ 	.short	0x0001
        /*0032*/ 	.short	0x0008
        /*0034*/ 	.byte	0x00, 0xf5, 0x21, 0x00


	//----- nvinfo : EIATTR_KPARAM_INFO
	.align		4
.L_91:
        /*0038*/ 	.byte	0x04, 0x17
        /*003a*/ 	.short	(.L_93 - .L_92)
.L_92:
        /*003c*/ 	.word	0x00000000
        /*0040*/ 	.short	0x0000
        /*0042*/ 	.short	0x0000
        /*0044*/ 	.byte	0x00, 0xf5, 0x21, 0x00


	//----- nvinfo : EIATTR_SPARSE_MMA_MASK
	.align		4
.L_93:
        /*0048*/ 	.byte	0x03, 0x50
        /*004a*/ 	.short	0x0000


	//----- nvinfo : EIATTR_MAXREG_COUNT
	.align		4
        /*004c*/ 	.byte	0x03, 0x1b
        /*004e*/ 	.short	0x00ff


	//----- nvinfo : EIATTR_MERCURY_ISA_VERSION
	.align		4
        /*0050*/ 	.byte	0x03, 0x5f
        /*0052*/ 	.short	0x0101


	//----- nvinfo : EIATTR_VRC_CTA_INIT_COUNT
	.align		4
        /*0054*/ 	.byte	0x02, 0x4a
	.zero		1
	.zero		1


	//----- nvinfo : EIATTR_EXIT_INSTR_OFFSETS
	.align		4
        /*0058*/ 	.byte	0x04, 0x1c
        /*005a*/ 	.short	(.L_95 - .L_94)


	//   ....[0]....
.L_94:
        /*005c*/ 	.word	0x00000070


	//   ....[1]....
        /*0060*/ 	.word	0x00000130


	//----- nvinfo : EIATTR_CBANK_PARAM_SIZE
	.align		4
.L_95:
        /*0064*/ 	.byte	0x03, 0x19
        /*0066*/ 	.short	0x001c


	//----- nvinfo : EIATTR_PARAM_CBANK
	.align		4
        /*0068*/ 	.byte	0x04, 0x0a
        /*006a*/ 	.short	(.L_97 - .L_96)
	.align		4
.L_96:
        /*006c*/ 	.word	index@(.nv.constant0._Z6vecAddPdS_S_i)
        /*0070*/ 	.short	0x0380
        /*0072*/ 	.short	0x001c


	//----- nvinfo : EIATTR_SW_WAR
	.align		4
.L_97:
        /*0074*/ 	.byte	0x04, 0x36
        /*0076*/ 	.short	(.L_99 - .L_98)
.L_98:
        /*0078*/ 	.word	0x00000008
.L_99:


//--------------------- .nv.callgraph             --------------------------
	.section	.nv.callgraph,"",@"SHT_CUDA_CALLGRAPH"
	.align	4
	.sectionentsize	8
	.align		4
        /*0000*/ 	.word	0x00000000
	.align		4
        /*0004*/ 	.word	0xffffffff
	.align		4
        /*0008*/ 	.word	0x00000000
	.align		4
        /*000c*/ 	.word	0xfffffffe
	.align		4
        /*0010*/ 	.word	0x00000000
	.align		4
        /*0014*/ 	.word	0xfffffffd
	.align		4
        /*0018*/ 	.word	0x00000000
	.align		4
        /*001c*/ 	.word	0xfffffffc


//--------------------- .text._Z7vecAdd5PdS_S_S_S_S_i --------------------------
	.section	.text._Z7vecAdd5PdS_S_S_S_S_i,"ax",@progbits
	.align	128
        .global         _Z7vecAdd5PdS_S_S_S_S_i
        .type           _Z7vecAdd5PdS_S_S_S_S_i,@function
        .size           _Z7vecAdd5PdS_S_S_S_S_i,(.L_x_4 - _Z7vecAdd5PdS_S_S_S_S_i)
        .other          _Z7vecAdd5PdS_S_S_S_S_i,@"STO_CUDA_ENTRY STV_DEFAULT"
_Z7vecAdd5PdS_S_S_S_S_i:
.text._Z7vecAdd5PdS_S_S_S_S_i:
[----:B------:R-:W-:Y:S01]  /*0000*/  LDC R1, c[0x0][0x37c] ;  /* 0x0000df00ff017b82 */ /* 0x000fe20000000800 */
[----:B------:R-:W0:Y:S07]  /*0010*/  S2R R3, SR_TID.X ;  /* 0x0000000000037919 */ /* 0x000e2e0000002100 */
[----:B------:R-:W0:Y:S01]  /*0020*/  S2UR UR4, SR_CTAID.X ;  /* 0x00000000000479c3 */ /* 0x000e220000002500 */
[----:B------:R-:W1:Y:S07]  /*0030*/  LDCU UR5, c[0x0][0x3b0] ;  /* 0x00007600ff0577ac */ /* 0x000e6e0008000800 */
[----:B------:R-:W0:Y:S02]  /*0040*/  LDC R0, c[0x0][0x360] ;  /* 0x0000d800ff007b82 */ /* 0x000e240000000800 */
[----:B0-----:R-:W-:-:S05]  /*0050*/  IMAD R0, R0, UR4, R3 ;  /* 0x0000000400007c24 */ /* 0x001fca000f8e0203 */
[----:B-1----:R-:W-:-:S13]  /*0060*/  ISETP.GE.AND P0, PT, R0, UR5, PT ;  /* 0x0000000500007c0c */ /* 0x002fda000bf06270 */
[----:B------:R-:W-:Y:S05]  /*0070*/  @P0 EXIT ;  /* 0x000000000000094d */ /* 0x000fea0003800000 */
[----:B------:R-:W0:Y:S01]  /*0080*/  LDC.64 R2, c[0x0][0x380] ;  /* 0x0000e000ff027b82 */ /* 0x000e220000000a00 */
[----:B------:R-:W1:Y:S07]  /*0090*/  LDCU.64 UR4, c[0x0][0x358] ;  /* 0x00006b00ff0477ac */ /* 0x000e6e0008000a00 */
[----:B------:R-:W2:Y:S08]  /*00a0*/  LDC.64 R4, c[0x0][0x388] ;  /* 0x0000e200ff047b82 */ /* 0x000eb00000000a00 */
[----:B------:R-:W3:Y:S08]  /*00b0*/  LDC.64 R8, c[0x0][0x390] ;  /* 0x0000e400ff087b82 */ /* 0x000ef00000000a00 */
[----:B------:R-:W4:Y:S01]  /*00c0*/  LDC.64 R10, c[0x0][0x398] ;  /* 0x0000e600ff0a7b82 */ /* 0x000f220000000a00 */
[----:B0-----:R-:W-:-:S06]  /*00d0*/  IMAD.WIDE R2, R0, 0x8, R2 ;  /* 0x0000000800027825 */ /* 0x001fcc00078e0202 */
[----:B-1----:R-:W5:Y:S01]  /*00e0*/  LDG.E.64 R2, desc[UR4][R2.64] ;  /* 0x0000000402027981 */ /* 0x002f62000c1e1b00 */
[----:B------:R-:W0:Y:S01]  /*00f0*/  LDC.64 R12, c[0x0][0x3a0] ;  /* 0x0000e800ff0c7b82 */ /* 0x000e220000000a00 */
[----:B--2---:R-:W-:-:S06]  /*0100*/  IMAD.WIDE R4, R0, 0x8, R4 ;  /* 0x0000000800047825 */ /* 0x004fcc00078e0204 */
[----:B------:R-:W5:Y:S01]  /*0110*/  LDG.E.64 R4, desc[UR4][R4.64] ;  /* 0x0000000404047981 */ /* 0x000f62000c1e1b00 */
[C---:B---3--:R-:W-:Y:S01]  /*0120*/  IMAD.WIDE R8, R0.reuse, 0x8, R8 ;  /* 0x0000000800087825 */ /* 0x048fe200078e0208 */
[----:B------:R-:W1:Y:S05]  /*0130*/  LDC.64 R14, c[0x0][0x3a8] ;  /* 0x0000ea00ff0e7b82 */ /* 0x000e6a0000000a00 */
[----:B------:R-:W2:Y:S01]  /*0140*/  LDG.E.64 R8, desc[UR4][R8.64] ;  /* 0x0000000408087981 */ /* 0x000ea2000c1e1b00 */
[----:B----4-:R-:W-:-:S06]  /*0150*/  IMAD.WIDE R10, R0, 0x8, R10 ;  /* 0x00000008000a7825 */ /* 0x010fcc00078e020a */
[----:B------:R-:W3:Y:S01]  /*0160*/  LDG.E.64 R10, desc[UR4][R10.64] ;  /* 0x000000040a0a7981 */ /* 0x000ee2000c1e1b00 */
[----:B0-----:R-:W-:-:S06]  /*0170*/  IMAD.WIDE R12, R0, 0x8, R12 ;  /* 0x00000008000c7825 */ /* 0x001fcc00078e020c */
[----:B------:R-:W4:Y:S01]  /*0180*/  LDG.E.64 R12, desc[UR4][R12.64] ;  /* 0x000000040c0c7981 */ /* 0x000f22000c1e1b00 */
[----:B-----5:R-:W-:-:S08]  /*0190*/  DADD R6, R2, R4 ;  /* 0x0000000002067229 */ /* 0x020fd00000000004 */
[----:B--2---:R-:W-:-:S08]  /*01a0*/  DADD R6, R6, R8 ;  /* 0x0000000006067229 */ /* 0x004fd00000000008 */
[----:B---3--:R-:W-:Y:S01]  /*01b0*/  DADD R6, R6, R10 ;  /* 0x0000000006067229 */ /* 0x008fe2000000000a */
[----:B-1----:R-:W-:-:S07]  /*01c0*/  IMAD.WIDE R2, R0, 0x8, R14 ;  /* 0x0000000800027825 */ /* 0x002fce00078e020e */
[----:B----4-:R-:W-:-:S07]  /*01d0*/  DADD R6, R6, R12 ;  /* 0x0000000006067229 */ /* 0x010fce000000000c */
[----:B------:R-:W-:Y:S01]  /*01e0*/  STG.E.64 desc[UR4][R2.64], R6 ;  /* 0x0000000602007986 */ /* 0x000fe2000c101b04 */
[----:B------:R-:W-:Y:S05]  /*01f0*/  EXIT ;  /* 0x000000000000794d */ /* 0x000fea0003800000 */
.L_x_0:
[----:B------:R-:W-:-:S00]  /*0200*/  BRA `(.L_x_0) ;  /* 0xfffffffc00fc7947 */ /* 0x000fc0000383ffff */
[----:B------:R-:W-:-:S00]  /*0210*/  NOP ;  /* 0x0000000000007918 */ /* 0x000fc00000000000 */
        /* <DEDUP_REMOVED lines=14> */
.L_x_4:


//--------------------- .text._Z7vecAdd4PdS_S_S_S_i --------------------------
	.section	.text._Z7vecAdd4PdS_S_S_S_i,"ax",@progbits
	.align	128
        .global         _Z7vecAdd4PdS_S_S_S_i
        .type           _Z7vecAdd4PdS_S_S_S_i,@function
        .size           _Z7vecAdd4PdS_S_S_S_i,(.L_x_5 - _Z7vecAdd4PdS_S_S_S_i)
        .other          _Z7vecAdd4PdS_S_S_S_i,@"STO_CUDA_ENTRY STV_DEFAULT"
_Z7vecAdd4PdS_S_S_S_i:
.text._Z7vecAdd4PdS_S_S_S_i:
        /* <DEDUP_REMOVED lines=15> */
[C---:B--2---:R-:W-:Y:S01]  /*00f0*/  IMAD.WIDE R4, R0.reuse, 0x8, R4 ;  /* 0x0000000800047825 */ /* 0x044fe200078e0204 */
[----:B------:R-:W0:Y:S05]  /*0100*/  LDC.64 R12, c[0x0][0x3a0] ;  /* 0x0000e800ff0c7b82 */ /* 0x000e2a0000000a00 */
[----:B------:R-:W5:Y:S01]  /*0110*/  LDG.E.64 R4, desc[UR4][R4.64] ;  /* 0x0000000404047981 */ /* 0x000f62000c1e1b00 */
[----:B---3--:R-:W-:-:S06]  /*0120*/  IMAD.WIDE R8, R0, 0x8, R8 ;  /* 0x0000000800087825 */ /* 0x008fcc00078e0208 */
[----:B------:R-:W2:Y:S01]  /*0130*/  LDG.E.64 R8, desc[UR4][R8.64] ;  /* 0x0000000408087981 */ /* 0x000ea2000c1e1b00 */
[----:B----4-:R-:W-:-:S06]  /*0140*/  IMAD.WIDE R10, R0, 0x8, R10 ;  /* 0x00000008000a7825 */ /* 0x010fcc00078e020a */
[----:B------:R-:W3:Y:S01]  /*0150*/  LDG.E.64 R10, desc[UR4][R10.64] ;  /* 0x000000040a0a7981 */ /* 0x000ee2000c1e1b00 */
[----:B0-----:R-:W-:Y:S01]  /*0160*/  IMAD.WIDE R12, R0, 0x8, R12 ;  /* 0x00000008000c7825 */ /* 0x001fe200078e020c */
[----:B-----5:R-:W-:-:S08]  /*0170*/  DADD R6, R2, R4 ;  /* 0x0000000002067229 */ /* 0x020fd00000000004 */
[----:B--2---:R-:W-:-:S08]  /*0180*/  DADD R6, R6, R8 ;  /* 0x0000000006067229 */ /* 0x004fd00000000008 */
[----:B---3--:R-:W-:-:S07]  /*0190*/  DADD R6, R6, R10 ;  /* 0x0000000006067229 */ /* 0x008fce000000000a */
[----:B------:R-:W-:Y:S01]  /*01a0*/  STG.E.64 desc[UR4][R12.64], R6 ;  /* 0x000000060c007986 */ /* 0x000fe2000c101b04 */
[----:B------:R-:W-:Y:S05]  /*01b0*/  EXIT ;  /* 0x000000000000794d */ /* 0x000fea0003800000 */
.L_x_1:
        /* <DEDUP_REMOVED lines=12> */
.L_x_5:


//--------------------- .text._Z7vecAdd3PdS_S_S_i --------------------------
	.section	.text._Z7vecAdd3PdS_S_S_i,"ax",@progbits
	.align	128
        .global         _Z7vecAdd3PdS_S_S_i
        .type           _Z7vecAdd3PdS_S_S_i,@function
        .size           _Z7vecAdd3PdS_S_S_i,(.L_x_6 - _Z7vecAdd3PdS_S_S_i)
        .other          _Z7vecAdd3PdS_S_S_i,@"STO_CUDA_ENTRY STV_DEFAULT"
_Z7vecAdd3PdS_S_S_i:
.text._Z7vecAdd3PdS_S_S_i:
        /* <DEDUP_REMOVED lines=11> */
[----:B------:R-:W3:Y:S01]  /*00b0*/  LDC.64 R8, c[0x0][0x390] ;  /* 0x0000e400ff087b82 */ /* 0x000ee20000000a00 */
[----:B0-----:R-:W-:-:S07]  /*00c0*/  IMAD.WIDE R2, R13, 0x8, R2 ;  /* 0x000000080d027825 */ /* 0x001fce00078e0202 */
[----:B------:R-:W0:Y:S01]  /*00d0*/  LDC.64 R10, c[0x0][0x398] ;  /* 0x0000e600ff0a7b82 */ /* 0x000e220000000a00 */
[----:B-1----:R-:W4:Y:S01]  /*00e0*/  LDG.E.64 R2, desc[UR4][R2.64] ;  /* 0x0000000402027981 */ /* 0x002f22000c1e1b00 */
[----:B--2---:R-:W-:-:S06]  /*00f0*/  IMAD.WIDE R4, R13, 0x8, R4 ;  /* 0x000000080d047825 */ /* 0x004fcc00078e0204 */
[----:B------:R-:W4:Y:S01]  /*0100*/  LDG.E.64 R4, desc[UR4][R4.64] ;  /* 0x0000000404047981 */ /* 0x000f22000c1e1b00 */
[----:B---3--:R-:W-:-:S06]  /*0110*/  IMAD.WIDE R8, R13, 0x8, R8 ;  /* 0x000000080d087825 */ /* 0x008fcc00078e0208 */
[----:B------:R-:W2:Y:S01]  /*0120*/  LDG.E.64 R8, desc[UR4][R8.64] ;  /* 0x0000000408087981 */ /* 0x000ea2000c1e1b00 */
[----:B0-----:R-:W-:Y:S01]  /*0130*/  IMAD.WIDE R10, R13, 0x8, R10 ;  /* 0x000000080d0a7825 */ /* 0x001fe200078e020a */
[----:B----4-:R-:W-:-:S08]  /*0140*/  DADD R6, R2, R4 ;  /* 0x0000000002067229 */ /* 0x010fd00000000004 */
[----:B--2---:R-:W-:-:S07]  /*0150*/  DADD R6, R6, R8 ;  /* 0x0000000006067229 */ /* 0x004fce0000000008 */
[----:B------:R-:W-:Y:S01]  /*0160*/  STG.E.64 desc[UR4][R10.64], R6 ;  /* 0x000000060a007986 */ /* 0x000fe2000c101b04 */
[----:B------:R-:W-:Y:S05]  /*0170*/  EXIT ;  /* 0x000000000000794d */ /* 0x000fea0003800000 */
.L_x_2:
        /* <DEDUP_REMOVED lines=16> */
.L_x_6:


//--------------------- .text._Z6vecAddPdS_S_i    --------------------------
	.section	.text._Z6vecAddPdS_S_i,"ax",@progbits
	.align	128
        .global         _Z6vecAddPdS_S_i
        .type           _Z6vecAddPdS_S_i,@function
        .size           _Z6vecAddPdS_S_i,(.L_x_7 - _Z6vecAddPdS_S_i)
        .other          _Z6vecAddPdS_S_i,@"STO_CUDA_ENTRY STV_DEFAULT"
_Z6vecAddPdS_S_i:
.text._Z6vecAddPdS_S_i:
        /* <DEDUP_REMOVED lines=12> */
[----:B0-----:R-:W-:-:S06]  /*00c0*/  IMAD.WIDE R2, R11, 0x8, R2 ;  /* 0x000000080b027825 */ /* 0x001fcc00078e0202 */
[----:B-1----:R-:W4:Y:S01]  /*00d0*/  LDG.E.64 R2, desc[UR4][R2.64] ;  /* 0x0000000402027981 */ /* 0x002f22000c1e1b00 */
[----:B--2---:R-:W-:-:S06]  /*00e0*/  IMAD.WIDE R4, R11, 0x8, R4 ;  /* 0x000000080b047825 */ /* 0x004fcc00078e0204 */
[----:B------:R-:W4:Y:S01]  /*00f0*/  LDG.E.64 R4, desc[UR4][R4.64] ;  /* 0x0000000404047981 */ /* 0x000f22000c1e1b00 */
[----:B---3--:R-:W-:Y:S01]  /*0100*/  IMAD.WIDE R8, R11, 0x8, R8 ;  /* 0x000000080b087825 */ /* 0x008fe200078e0208 */
[----:B----4-:R-:W-:-:S07]  /*0110*/  DADD R6, R2, R4 ;  /* 0x0000000002067229 */ /* 0x010fce0000000004 */
[----:B------:R-:W-:Y:S01]  /*0120*/  STG.E.64 desc[UR4][R8.64], R6 ;  /* 0x0000000608007986 */ /* 0x000fe2000c101b04 */
[----:B------:R-:W-:Y:S05]  /*0130*/  EXIT ;  /* 0x000000000000794d */ /* 0x000fea0003800000 */
.L_x_3:
        /* <DEDUP_REMOVED lines=12> */
.L_x_7:


//--------------------- .nv.shared.reserved.0     --------------------------
	.section	.nv.shared.reserved.0,"aw",@nobits
	.weak		__nv_reservedSMEM_offset_0_alias
	.size		__nv_reservedSMEM_offset_0_alias, 0, 64
	.other		__nv_reservedSMEM_offset_0_alias,@"STO_CUDA_RESERVED_SHARED STV_DEFAULT"
__nv_reservedSMEM_offset_0_alias:
	.zero		0
	.zero		64


//--------------------- .nv.constant0._Z7vecAdd5PdS_S_S_S_S_i --------------------------
	.section	.nv.constant0._Z7vecAdd5PdS_S_S_S_S_i,"a",@progbits
	.sectionflags	@""
	.align	4
.nv.constant0._Z7vecAdd5PdS_S_S_S_S_i:
	.zero		948


//--------------------- .nv.constant0._Z7vecAdd4PdS_S_S_S_i --------------------------
	.section	.nv.constant0._Z7vecAdd4PdS_S_S_S_i,"a",@progbits
	.sectionflags	@""
	.align	4
.nv.constant0._Z7vecAdd4PdS_S_S_S_i:
	.zero		940


//--------------------- .nv.constant0._Z7vecAdd3PdS_S_S_i --------------------------
	.section	.nv.constant0._Z7vecAdd3PdS_S_S_i,"a",@progbits
	.sectionflags	@""
	.align	4
.nv.constant0._Z7vecAdd3PdS_S_S_i:
	.zero		932


//--------------------- .nv.constant0._Z6vecAddPdS_S_i --------------------------
	.section	.nv.constant0._Z6vecAddPdS_S_i,"a",@progbits
	.sectionflags	@""
	.align	4
.nv.constant0._Z6vecAddPdS_S_i:
	.zero		924


//--------------------- SYMBOLS --------------------------

	.type		.nv.reservedSmem.offset0,@object
	.size		.nv.reservedSmem.offset0,0x4
